//
// Generated by NVIDIA NVVM Compiler
//
// Compiler Build ID: CL-36424714
// Cuda compilation tools, release 13.0, V13.0.88
// Based on NVVM 20.0.0
//

.version 9.0
.target sm_100
.address_size 64

	// .globl	_Z9crossoverPc
.global .align 4 .b8 precalc_xorwow_matrix[102400];
.global .align 4 .b8 precalc_xorwow_offset_matrix[102400];
.global .align 4 .b8 mrg32k3aM1[2304];
.global .align 4 .b8 mrg32k3aM2[2304];
.global .align 4 .b8 mrg32k3aM1SubSeq[2016];
.global .align 4 .b8 mrg32k3aM2SubSeq[2016];
.global .align 4 .b8 mrg32k3aM1Seq[2304];
.global .align 4 .b8 mrg32k3aM2Seq[2304];
.const .align 8 .b8 __cr_lgamma_table[72];

.visible .entry _Z9crossoverPc(
	.param .u64 .ptr .align 1 _Z9crossoverPc_param_0
)
{
	.reg .pred 	%p<2>;
	.reg .b16 	%rs<12>;
	.reg .b32 	%r<10>;
	.reg .b64 	%rd<7>;

	ld.param.u64 	%rd1, [_Z9crossoverPc_param_0];
	mov.u32 	%r2, %ctaid.x;
	shl.b32 	%r3, %r2, 7;
	mov.u32 	%r4, %tid.x;
	add.s32 	%r1, %r3, %r4;
	setp.gt.s32 	%p1, %r1, 5000;
	@%p1 bra 	$L__BB0_2;
	cvta.to.global.u64 	%rd2, %rd1;
	mul.lo.s32 	%r5, %r1, 22;
	shr.u32 	%r6, %r1, 31;
	add.s32 	%r7, %r1, %r6;
	shr.s32 	%r8, %r7, 1;
	mul.lo.s32 	%r9, %r8, 11;
	cvt.s64.s32 	%rd3, %r5;
	add.s64 	%rd4, %rd2, %rd3;
	ld.global.u8 	%rs1, [%rd4];
	cvt.s64.s32 	%rd5, %r9;
	add.s64 	%rd6, %rd2, %rd5;
	st.global.u8 	[%rd6+110000], %rs1;
	ld.global.u8 	%rs2, [%rd4+1];
	st.global.u8 	[%rd6+110001], %rs2;
	ld.global.u8 	%rs3, [%rd4+2];
	st.global.u8 	[%rd6+110002], %rs3;
	ld.global.u8 	%rs4, [%rd4+3];
	st.global.u8 	[%rd6+110003], %rs4;
	ld.global.u8 	%rs5, [%rd4+4];
	st.global.u8 	[%rd6+110004], %rs5;
	ld.global.u8 	%rs6, [%rd4+5];
	st.global.u8 	[%rd6+110005], %rs6;
	ld.global.u8 	%rs7, [%rd4+6];
	st.global.u8 	[%rd6+110006], %rs7;
	ld.global.u8 	%rs8, [%rd4+18];
	st.global.u8 	[%rd6+110007], %rs8;
	ld.global.u8 	%rs9, [%rd4+19];
	st.global.u8 	[%rd6+110008], %rs9;
	ld.global.u8 	%rs10, [%rd4+20];
	st.global.u8 	[%rd6+110009], %rs10;
	ld.global.u8 	%rs11, [%rd4+21];
	st.global.u8 	[%rd6+110010], %rs11;
$L__BB0_2:
	ret;

}
	// .globl	_Z10mutatationPc
.visible .entry _Z10mutatationPc(
	.param .u64 .ptr .align 1 _Z10mutatationPc_param_0
)
{
	.local .align 4 .b8 	__local_depot1[28];
	.reg .b64 	%SP;
	.reg .b64 	%SPL;
	.reg .pred 	%p<4>;
	.reg .b16 	%rs<5>;
	.reg .b32 	%r<62>;
	.reg .b64 	%rd<16>;
	.reg .b64 	%fd<4>;

	mov.u64 	%SPL, __local_depot1;
	ld.param.u64 	%rd4, [_Z10mutatationPc_param_0];
	add.u64 	%rd1, %SPL, 0;
	mov.u32 	%r10, %ctaid.x;
	shl.b32 	%r11, %r10, 7;
	mov.u32 	%r12, %tid.x;
	add.s32 	%r1, %r11, %r12;
	setp.gt.s32 	%p1, %r1, 5000;
	@%p1 bra 	$L__BB1_5;
	mov.b32 	%r13, 1128415520;
	st.local.u32 	[%rd1], %r13;
	mov.b32 	%r14, 1195787588;
	st.local.u32 	[%rd1+4], %r14;
	mov.b32 	%r15, 1263159624;
	st.local.u32 	[%rd1+8], %r15;
	mov.b32 	%r16, 1330531660;
	st.local.u32 	[%rd1+12], %r16;
	mov.b32 	%r17, 1397903696;
	st.local.u32 	[%rd1+16], %r17;
	mov.b32 	%r18, 1465275732;
	st.local.u32 	[%rd1+20], %r18;
	mov.b16 	%rs1, 89;
	mov.b16 	%rs2, 88;
	st.local.v2.u8 	[%rd1+24], {%rs2, %rs1};
	mov.b16 	%rs3, 90;
	st.local.u8 	[%rd1+26], %rs3;
	mul.lo.s32 	%r60, %r1, 11;
	add.s32 	%r61, %r60, 110000;
	cvt.s64.s32 	%rd6, %r1;
	add.s64 	%rd2, %rd6, 1;
	add.s32 	%r4, %r60, 110010;
	cvta.to.global.u64 	%rd3, %rd4;
$L__BB1_2:
	// begin inline asm
	mov.u64 	%rd7, %clock64;
	// end inline asm
	add.s64 	%rd8, %rd2, %rd7;
	cvt.u32.u64 	%r19, %rd8;
	xor.b32  	%r20, %r19, -1429050551;
	mul.lo.s32 	%r21, %r20, 1099087573;
	{ .reg .b32 tmp; mov.b64 {tmp, %r22}, %rd8; }
	xor.b32  	%r23, %r22, -136515619;
	mad.lo.s32 	%r24, %r23, -1703105765, %r21;
	add.s32 	%r25, %r24, 6615241;
	add.s32 	%r26, %r21, 123456789;
	xor.b32  	%r27, %r21, 362436069;
	add.s32 	%r28, %r21, 5783321;
	shr.u32 	%r29, %r26, 2;
	xor.b32  	%r30, %r29, %r26;
	shl.b32 	%r31, %r28, 4;
	shl.b32 	%r32, %r30, 1;
	xor.b32  	%r33, %r31, %r32;
	xor.b32  	%r34, %r33, %r28;
	xor.b32  	%r35, %r34, %r30;
	add.s32 	%r36, %r25, %r35;
	add.s32 	%r37, %r36, 362437;
	shr.u32 	%r38, %r27, 2;
	xor.b32  	%r39, %r38, %r27;
	shl.b32 	%r40, %r35, 4;
	shl.b32 	%r41, %r39, 1;
	xor.b32  	%r42, %r41, %r40;
	xor.b32  	%r43, %r42, %r39;
	xor.b32  	%r44, %r43, %r35;
	add.s32 	%r45, %r25, %r44;
	add.s32 	%r46, %r45, 724874;
	cvt.u64.u32 	%rd9, %r37;
	mul.wide.u32 	%rd10, %r46, 2097152;
	xor.b64  	%rd11, %rd10, %rd9;
	cvt.rn.f64.u64 	%fd1, %rd11;
	fma.rn.f64 	%fd2, %fd1, 0d3CA0000000000000, 0d3C90000000000000;
	mul.f64 	%fd3, %fd2, 0d408A100000000000;
	cvt.rzi.s32.f64 	%r7, %fd3;
	mul.hi.s32 	%r47, %r7, 1717986919;
	shr.u32 	%r48, %r47, 31;
	shr.s32 	%r49, %r47, 2;
	add.s32 	%r50, %r49, %r48;
	mul.lo.s32 	%r51, %r50, 10;
	sub.s32 	%r52, %r7, %r51;
	setp.lt.s32 	%p2, %r52, 8;
	@%p2 bra 	$L__BB1_4;
	mul.hi.s32 	%r53, %r7, 1272582903;
	shr.u32 	%r54, %r53, 31;
	shr.s32 	%r55, %r53, 3;
	add.s32 	%r56, %r55, %r54;
	mul.lo.s32 	%r57, %r56, 27;
	sub.s32 	%r58, %r7, %r57;
	cvt.s64.s32 	%rd12, %r58;
	add.s64 	%rd13, %rd1, %rd12;
	ld.local.u8 	%rs4, [%rd13];
	cvt.s64.s32 	%rd14, %r61;
	add.s64 	%rd15, %rd3, %rd14;
	st.global.u8 	[%rd15], %rs4;
$L__BB1_4:
	add.s32 	%r61, %r61, 1;
	add.s32 	%r9, %r60, 1;
	add.s32 	%r59, %r60, 110000;
	setp.lt.s32 	%p3, %r59, %r4;
	mov.u32 	%r60, %r9;
	@%p3 bra 	$L__BB1_2;
$L__BB1_5:
	ret;

}


// ===== COMPILED SASS (sm_100) =====

	.target	sm_100

	.elftype	@"ET_EXEC"


//--------------------- .note.nv.tkinfo           --------------------------
	.section	.note.nv.tkinfo,"",@"SHT_NOTE"
	.sectionflags	@"SHF_NOTE_NV_TKINFO"
	.tkinfo
        /*0018*/ 	.word	0x00000002
        /*0030*/ 	.string	""
        /*0030*/ 	.string	"ptxas"
        /*0030*/ 	.string	"Cuda compilation tools, release 13.0, V13.0.88"
        /*0030*/ 	.string	"Build cuda_13.0.r13.0/compiler.36424714_0"
        /*0030*/ 	.string	"-arch sm_100 -m 64 "



//--------------------- .note.nv.cuinfo           --------------------------
	.section	.note.nv.cuinfo,"",@"SHT_NOTE"
	.sectionflags	@"SHF_NOTE_NV_CUINFO"
        /*0018*/ 	.short	0x0002
        /*001a*/ 	.short	0x0064
        /*001c*/ 	.short	0x0082
	.zero		2


//--------------------- .nv.info                  --------------------------
	.section	.nv.info,"",@"SHT_CUDA_INFO"
	.align	4


	//----- nvinfo : EIATTR_REGCOUNT
	.align		4
        /*0000*/ 	.byte	0x04, 0x2f
        /*0002*/ 	.short	(.L_10 - .L_9)
	.align		4
.L_9:
        /*0004*/ 	.word	index@(_Z9crossoverPc)
        /*0008*/ 	.word	0x00000014


	//----- nvinfo : EIATTR_FRAME_SIZE
	.align		4
.L_10:
        /*000c*/ 	.byte	0x04, 0x11
        /*000e*/ 	.short	(.L_12 - .L_11)
	.align		4
.L_11:
        /*0010*/ 	.word	index@(_Z9crossoverPc)
        /*0014*/ 	.word	0x00000000


	//----- nvinfo : EIATTR_REGCOUNT
	.align		4
.L_12:
        /*0018*/ 	.byte	0x04, 0x2f
        /*001a*/ 	.short	(.L_14 - .L_13)
	.align		4
.L_13:
        /*001c*/ 	.word	index@(_Z10mutatationPc)
        /*0020*/ 	.word	0x00000010


	//----- nvinfo : EIATTR_FRAME_SIZE
	.align		4
.L_14:
        /*0024*/ 	.byte	0x04, 0x11
        /*0026*/ 	.short	(.L_16 - .L_15)
	.align		4
.L_15:
        /*0028*/ 	.word	index@(_Z10mutatationPc)
        /*002c*/ 	.word	0x00000020


	//----- nvinfo : EIATTR_MIN_STACK_SIZE
	.align		4
.L_16:
        /*0030*/ 	.byte	0x04, 0x12
        /*0032*/ 	.short	(.L_18 - .L_17)
	.align		4
.L_17:
        /*0034*/ 	.word	index@(_Z10mutatationPc)
        /*0038*/ 	.word	0x00000020


	//----- nvinfo : EIATTR_MIN_STACK_SIZE
	.align		4
.L_18:
        /*003c*/ 	.byte	0x04, 0x12
        /*003e*/ 	.short	(.L_20 - .L_19)
	.align		4
.L_19:
        /*0040*/ 	.word	index@(_Z9crossoverPc)
        /*0044*/ 	.word	0x00000000
.L_20:


//--------------------- .nv.compat                --------------------------
	.section	.nv.compat,"",@"SHT_CUDA_COMPAT_INFO"
	.align	4
        /*0000*/ 	.byte	0x02, 0x09, 0x00, 0x00, 0x02, 0x02, 0x01, 0x00, 0x02, 0x05, 0x05, 0x00, 0x03, 0x07, 0x01, 0x01
        /*0010*/ 	.byte	0x02, 0x03, 0x00, 0x00, 0x02, 0x06, 0x01, 0x00, 0x04, 0x0b, 0x08, 0x00, 0x01, 0x00, 0x00, 0x00
        /*0020*/ 	.byte	0x00, 0x00, 0x00, 0x00


//--------------------- .nv.info._Z10mutatationPc --------------------------
	.section	.nv.info._Z10mutatationPc,"",@"SHT_CUDA_INFO"
	.sectionflags	@""
	.align	4


	//----- nvinfo : EIATTR_CUDA_API_VERSION
	.align		4
        /*0000*/ 	.byte	0x04, 0x37
        /*0002*/ 	.short	(.L_22 - .L_21)
.L_21:
        /*0004*/ 	.word	0x00000082


	//----- nvinfo : EIATTR_KPARAM_INFO
	.align		4
.L_22:
        /*0008*/ 	.byte	0x04, 0x17
        /*000a*/ 	.short	(.L_24 - .L_23)
.L_23:
        /*000c*/ 	.word	0x00000000
        /*0010*/ 	.short	0x0000
        /*0012*/ 	.short	0x0000
        /*0014*/ 	.byte	0x00, 0xf5, 0x21, 0x00


	//----- nvinfo : EIATTR_SPARSE_MMA_MASK
	.align		4
.L_24:
        /*0018*/ 	.byte	0x03, 0x50
        /*001a*/ 	.short	0x0000


	//----- nvinfo : EIATTR_MAXREG_COUNT
	.align		4
        /*001c*/ 	.byte	0x03, 0x1b
        /*001e*/ 	.short	0x00ff


	//----- nvinfo : EIATTR_MERCURY_ISA_VERSION
	.align		4
        /*0020*/ 	.byte	0x03, 0x5f
        /*0022*/ 	.short	0x0101


	//----- nvinfo : EIATTR_VRC_CTA_INIT_COUNT
	.align		4
        /*0024*/ 	.byte	0x02, 0x4a
	.zero		1
	.zero		1


	//----- nvinfo : EIATTR_EXIT_INSTR_OFFSETS
	.align		4
        /*0028*/ 	.byte	0x04, 0x1c
        /*002a*/ 	.short	(.L_26 - .L_25)


	//   ....[0]....
.L_25:
        /*002c*/ 	.word	0x00000060


	//   ....[1]....
        /*0030*/ 	.word	0x00000500


	//----- nvinfo : EIATTR_CRS_STACK_SIZE
	.align		4
.L_26:
        /*0034*/ 	.byte	0x04, 0x1e
        /*0036*/ 	.short	(.L_28 - .L_27)
.L_27:
        /*0038*/ 	.word	0x00000000


	//----- nvinfo : EIATTR_CBANK_PARAM_SIZE
	.align		4
.L_28:
        /*003c*/ 	.byte	0x03, 0x19
        /*003e*/ 	.short	0x0008


	//----- nvinfo : EIATTR_PARAM_CBANK
	.align		4
        /*0040*/ 	.byte	0x04, 0x0a
        /*0042*/ 	.short	(.L_30 - .L_29)
	.align		4
.L_29:
        /*0044*/ 	.word	index@(.nv.constant0._Z10mutatationPc)
        /*0048*/ 	.short	0x0380
        /*004a*/ 	.short	0x0008


	//----- nvinfo : EIATTR_SW_WAR
	.align		4
.L_30:
        /*004c*/ 	.byte	0x04, 0x36
        /*004e*/ 	.short	(.L_32 - .L_31)
.L_31:
        /*0050*/ 	.word	0x00000008
.L_32:


//--------------------- .nv.info._Z9crossoverPc   --------------------------
	.section	.nv.info._Z9crossoverPc,"",@"SHT_CUDA_INFO"
	.sectionflags	@""
	.align	4


	//----- nvinfo : EIATTR_CUDA_API_VERSION
	.align		4
        /*0000*/ 	.byte	0x04, 0x37
        /*0002*/ 	.short	(.L_34 - .L_33)
.L_33:
        /*0004*/ 	.word	0x00000082


	//----- nvinfo : EIATTR_KPARAM_INFO
	.align		4
.L_34:
        /*0008*/ 	.byte	0x04, 0x17
        /*000a*/ 	.short	(.L_36 - .L_35)
.L_35:
        /*000c*/ 	.word	0x00000000
        /*0010*/ 	.short	0x0000
        /*0012*/ 	.short	0x0000
        /*0014*/ 	.byte	0x00, 0xf5, 0x21, 0x00


	//----- nvinfo : EIATTR_SPARSE_MMA_MASK
	.align		4
.L_36:
        /*0018*/ 	.byte	0x03, 0x50
        /*001a*/ 	.short	0x0000


	//----- nvinfo : EIATTR_MAXREG_COUNT
	.align		4
        /*001c*/ 	.byte	0x03, 0x1b
        /*001e*/ 	.short	0x00ff


	//----- nvinfo : EIATTR_MERCURY_ISA_VERSION
	.align		4
        /*0020*/ 	.byte	0x03, 0x5f
        /*0022*/ 	.short	0x0101


	//----- nvinfo : EIATTR_VRC_CTA_INIT_COUNT
	.align		4
        /*0024*/ 	.byte	0x02, 0x4a
	.zero		1
	.zero		1


	//----- nvinfo : EIATTR_EXIT_INSTR_OFFSETS
	.align		4
        /*0028*/ 	.byte	0x04, 0x1c
        /*002a*/ 	.short	(.L_38 - .L_37)


	//   ....[0]....
.L_37:
        /*002c*/ 	.word	0x00000050


	//   ....[1]....
        /*0030*/ 	.word	0x00000260


	//----- nvinfo : EIATTR_CBANK_PARAM_SIZE
	.align		4
.L_38:
        /*0034*/ 	.byte	0x03, 0x19
        /*0036*/ 	.short	0x0008


	//----- nvinfo : EIATTR_PARAM_CBANK
	.align		4
        /*0038*/ 	.byte	0x04, 0x0a
        /*003a*/ 	.short	(.L_40 - .L_39)
	.align		4
.L_39:
        /*003c*/ 	.word	index@(.nv.constant0._Z9crossoverPc)
        /*0040*/ 	.short	0x0380
        /*0042*/ 	.short	0x0008


	//----- nvinfo : EIATTR_SW_WAR
	.align		4
.L_40:
        /*0044*/ 	.byte	0x04, 0x36
        /*0046*/ 	.short	(.L_42 - .L_41)
.L_41:
        /*0048*/ 	.word	0x00000008
.L_42:


//--------------------- .nv.callgraph             --------------------------
	.section	.nv.callgraph,"",@"SHT_CUDA_CALLGRAPH"
	.align	4
	.sectionentsize	8
	.align		4
        /*0000*/ 	.word	0x00000000
	.align		4
        /*0004*/ 	.word	0xffffffff
	.align		4
        /*0008*/ 	.word	0x00000000
	.align		4
        /*000c*/ 	.word	0xfffffffe
	.align		4
        /*0010*/ 	.word	0x00000000
	.align		4
        /*0014*/ 	.word	0xfffffffd
	.align		4
        /*0018*/ 	.word	0x00000000
	.align		4
        /*001c*/ 	.word	0xfffffffc


//--------------------- .nv.constant4             --------------------------
	.section	.nv.constant4,"a",@progbits
	.align	8
	.align		8
.nv.constant4:
        /*0000*/ 	.dword	precalc_xorwow_matrix
	.align		8
        /*0008*/ 	.dword	precalc_xorwow_offset_matrix
	.align		8
        /*0010*/ 	.dword	mrg32k3aM1
	.align		8
        /*0018*/ 	.dword	mrg32k3aM2
	.align		8
        /*0020*/ 	.dword	mrg32k3aM1SubSeq
	.align		8
        /*0028*/ 	.dword	mrg32k3aM2SubSeq
	.align		8
        /*0030*/ 	.dword	mrg32k3aM1Seq
	.align		8
        /*0038*/ 	.dword	mrg32k3aM2Seq


//--------------------- .nv.constant3             --------------------------
	.section	.nv.constant3,"a",@progbits
	.align	8
.nv.constant3:
	.type		__cr_lgamma_table,@object
	.size		__cr_lgamma_table,(.L_8 - __cr_lgamma_table)
__cr_lgamma_table:
        /*0000*/ 	.byte	0x00, 0x00, 0x00, 0x00, 0x00, 0x00, 0x00, 0x00, 0x00, 0x00, 0x00, 0x00, 0x00, 0x00, 0x00, 0x00
        /*0010*/ 	.byte	0xef, 0x39, 0xfa, 0xfe, 0x42, 0x2e, 0xe6, 0x3f, 0x02, 0x20, 0x2a, 0xfa, 0x0b, 0xab, 0xfc, 0x3f
        /*0020*/ 	.byte	0xf9, 0x2c, 0x92, 0x7c, 0xa7, 0x6c, 0x09, 0x40, 0xc9, 0x79, 0x44, 0x3c, 0x64, 0x26, 0x13, 0x40
        /*0030*/ 	.byte	0xca, 0x01, 0xcf, 0x3a, 0x27, 0x51, 0x1a, 0x40, 0x30, 0xcc, 0x2d, 0xf3, 0xe1, 0x0c, 0x21, 0x40
        /*0040*/ 	.byte	0x0d, 0xb7, 0xfc, 0x82, 0x8e, 0x35, 0x25, 0x40
.L_8:


//--------------------- .text._Z10mutatationPc    --------------------------
	.section	.text._Z10mutatationPc,"ax",@progbits
	.align	128
        .global         _Z10mutatationPc
        .type           _Z10mutatationPc,@function
        .size           _Z10mutatationPc,(.L_x_3 - _Z10mutatationPc)
        .other          _Z10mutatationPc,@"STO_CUDA_ENTRY STV_DEFAULT"
_Z10mutatationPc:
.text._Z10mutatationPc:
[----:B------:R-:W0:Y:S01]  /*0000*/  LDC R1, c[0x0][0x37c] ;  /* 0x0000df00ff017b82 */ /* 0x000e220000000800 */
[----:B------:R-:W1:Y:S01]  /*0010*/  S2R R4, SR_CTAID.X ;  /* 0x0000000000047919 */ /* 0x000e620000002500 */
[----:B0-----:R-:W-:Y:S01]  /*0020*/  VIADD R1, R1, 0xffffffe0 ;  /* 0xffffffe001017836 */ /* 0x001fe20000000000 */
[----:B------:R-:W1:Y:S02]  /*0030*/  S2R R3, SR_TID.X ;  /* 0x0000000000037919 */ /* 0x000e640000002100 */
[----:B-1----:R-:W-:-:S05]  /*0040*/  IMAD R4, R4, 0x80, R3 ;  /* 0x0000008004047824 */ /* 0x002fca00078e0203 */
[----:B------:R-:W-:-:S13]  /*0050*/  ISETP.GT.AND P0, PT, R4, 0x1388, PT ;  /* 0x000013880400780c */ /* 0x000fda0003f04270 */
[----:B------:R-:W-:Y:S05]  /*0060*/  @P0 EXIT ;  /* 0x000000000000094d */ /* 0x000fea0003800000 */
[----:B------:R-:W-:Y:S02]  /*0070*/  HFMA2 R7, -RZ, RZ, 7.2734375, 5.265625 ;  /* 0x47464544ff077431 */ /* 0x000fe400000001ff */
[----:B------:R-:W-:Y:S01]  /*0080*/  IMAD.MOV.U32 R12, RZ, RZ, 0x5958 ;  /* 0x00005958ff0c7424 */ /* 0x000fe200078e00ff */
[----:B------:R-:W-:Y:S01]  /*0090*/  IADD3 R0, P0, PT, R4, 0x1, RZ ;  /* 0x0000000104007810 */ /* 0x000fe20007f1e0ff */
[----:B------:R-:W-:Y:S01]  /*00a0*/  IMAD.MOV.U32 R13, RZ, RZ, 0x5a ;  /* 0x0000005aff0d7424 */ /* 0x000fe200078e00ff */
[----:B------:R-:W0:Y:S01]  /*00b0*/  LDCU.64 UR4, c[0x0][0x358] ;  /* 0x00006b00ff0477ac */ /* 0x000e220008000a00 */
[----:B------:R-:W-:Y:S01]  /*00c0*/  IMAD.MOV.U32 R6, RZ, RZ, 0x43424120 ;  /* 0x43424120ff067424 */ /* 0x000fe200078e00ff */
[----:B------:R1:W-:Y:S01]  /*00d0*/  STL.U16 [R1+0x18], R12 ;  /* 0x0000180c01007387 */ /* 0x0003e20000100400 */
[----:B------:R-:W-:Y:S02]  /*00e0*/  IMAD.MOV.U32 R8, RZ, RZ, 0x4b4a4948 ;  /* 0x4b4a4948ff087424 */ /* 0x000fe400078e00ff */
[----:B------:R-:W-:Y:S01]  /*00f0*/  IMAD.MOV.U32 R9, RZ, RZ, 0x4f4e4d4c ;  /* 0x4f4e4d4cff097424 */ /* 0x000fe200078e00ff */
[----:B------:R1:W-:Y:S01]  /*0100*/  STL.64 [R1], R6 ;  /* 0x0000000601007387 */ /* 0x0003e20000100a00 */
[----:B------:R-:W-:-:S02]  /*0110*/  IMAD.MOV.U32 R10, RZ, RZ, 0x53525150 ;  /* 0x53525150ff0a7424 */ /* 0x000fc400078e00ff */
[----:B------:R-:W-:Y:S01]  /*0120*/  IMAD.MOV.U32 R11, RZ, RZ, 0x57565554 ;  /* 0x57565554ff0b7424 */ /* 0x000fe200078e00ff */
[----:B------:R1:W-:Y:S01]  /*0130*/  STL.64 [R1+0x8], R8 ;  /* 0x0000080801007387 */ /* 0x0003e20000100a00 */
[C---:B------:R-:W-:Y:S01]  /*0140*/  IMAD R2, R4.reuse, 0xb, RZ ;  /* 0x0000000b04027824 */ /* 0x040fe200078e02ff */
[----:B------:R-:W-:Y:S02]  /*0150*/  LEA.HI.X.SX32 R4, R4, RZ, 0x1, P0 ;  /* 0x000000ff04047211 */ /* 0x000fe400000f0eff */
[----:B------:R1:W-:Y:S01]  /*0160*/  STL.64 [R1+0x10], R10 ;  /* 0x0000100a01007387 */ /* 0x0003e20000100a00 */
[C---:B------:R-:W-:Y:S01]  /*0170*/  VIADD R5, R2.reuse, 0x1adba ;  /* 0x0001adba02057836 */ /* 0x040fe20000000000 */
[----:B------:R-:W-:Y:S02]  /*0180*/  IADD3 R3, PT, PT, R2, 0x1adb0, RZ ;  /* 0x0001adb002037810 */ /* 0x000fe40007ffe0ff */
[----:B0-----:R1:W-:Y:S05]  /*0190*/  STL.U8 [R1+0x1a], R13 ;  /* 0x00001a0d01007387 */ /* 0x0013ea0000100000 */
.L_x_0:
[----:B-1----:R-:W-:-:S06]  /*01a0*/  CS2R R6, SR_CLOCKLO ;  /* 0x0000000000067805 */ /* 0x002fcc0000015000 */
[----:B------:R-:W-:-:S04]  /*01b0*/  IADD3 R6, P0, PT, R6, R0, RZ ;  /* 0x0000000006067210 */ /* 0x000fc80007f1e0ff */
[----:B------:R-:W-:Y:S01]  /*01c0*/  LOP3.LUT R6, R6, 0xaad26b49, RZ, 0x3c, !PT ;  /* 0xaad26b4906067812 */ /* 0x000fe200078e3cff */
[----:B------:R-:W-:-:S04]  /*01d0*/  IMAD.X R7, R7, 0x1, R4, P0 ;  /* 0x0000000107077824 */ /* 0x000fc800000e0604 */
[----:B------:R-:W-:Y:S01]  /*01e0*/  IMAD R6, R6, 0x4182bed5, RZ ;  /* 0x4182bed506067824 */ /* 0x000fe200078e02ff */
[----:B------:R-:W-:-:S03]  /*01f0*/  LOP3.LUT R7, R7, 0xf7dcefdd, RZ, 0x3c, !PT ;  /* 0xf7dcefdd07077812 */ /* 0x000fc600078e3cff */
[C---:B------:R-:W-:Y:S02]  /*0200*/  VIADD R8, R6.reuse, 0x75bcd15 ;  /* 0x075bcd1506087836 */ /* 0x040fe40000000000 */
[----:B------:R-:W-:Y:S02]  /*0210*/  VIADD R9, R6, 0x583f19 ;  /* 0x00583f1906097836 */ /* 0x000fe40000000000 */
[----:B------:R-:W-:Y:S01]  /*0220*/  IMAD R7, R7, -0x658354e5, R6 ;  /* 0x9a7cab1b07077824 */ /* 0x000fe200078e0206 */
[----:B------:R-:W-:Y:S01]  /*0230*/  SHF.R.U32.HI R11, RZ, 0x2, R8 ;  /* 0x00000002ff0b7819 */ /* 0x000fe20000011608 */
[----:B------:R-:W-:-:S03]  /*0240*/  IMAD.SHL.U32 R10, R9, 0x10, RZ ;  /* 0x00000010090a7824 */ /* 0x000fc600078e00ff */
[----:B------:R-:W-:Y:S02]  /*0250*/  LOP3.LUT R11, R11, R8, RZ, 0x3c, !PT ;  /* 0x000000080b0b7212 */ /* 0x000fe400078e3cff */
[----:B------:R-:W-:Y:S02]  /*0260*/  LOP3.LUT R8, R6, 0x159a55e5, RZ, 0x3c, !PT ;  /* 0x159a55e506087812 */ /* 0x000fe400078e3cff */
[----:B------:R-:W-:Y:S02]  /*0270*/  SHF.L.U32 R12, R11, 0x1, RZ ;  /* 0x000000010b0c7819 */ /* 0x000fe400000006ff */
[----:B------:R-:W-:Y:S02]  /*0280*/  SHF.R.U32.HI R13, RZ, 0x2, R8 ;  /* 0x00000002ff0d7819 */ /* 0x000fe40000011608 */
[----:B------:R-:W-:Y:S02]  /*0290*/  LOP3.LUT R10, R9, R10, R12, 0x96, !PT ;  /* 0x0000000a090a7212 */ /* 0x000fe400078e960c */
[----:B------:R-:W-:-:S02]  /*02a0*/  LOP3.LUT R13, R13, 0x159a55e5, R6, 0x96, !PT ;  /* 0x159a55e50d0d7812 */ /* 0x000fc400078e9606 */
[----:B------:R-:W-:-:S03]  /*02b0*/  LOP3.LUT R11, R10, R11, RZ, 0x3c, !PT ;  /* 0x0000000b0a0b7212 */ /* 0x000fc600078e3cff */
[----:B------:R-:W-:Y:S02]  /*02c0*/  IMAD.SHL.U32 R9, R13, 0x2, RZ ;  /* 0x000000020d097824 */ /* 0x000fe400078e00ff */
[----:B------:R-:W-:-:S05]  /*02d0*/  IMAD.SHL.U32 R8, R11, 0x10, RZ ;  /* 0x000000100b087824 */ /* 0x000fca00078e00ff */
[----:B------:R-:W-:Y:S01]  /*02e0*/  LOP3.LUT R6, R13, R9, R8, 0x96, !PT ;  /* 0x000000090d067212 */ /* 0x000fe200078e9608 */
[----:B------:R-:W-:Y:S02]  /*02f0*/  VIADD R8, R7, 0x64f0c9 ;  /* 0x0064f0c907087836 */ /* 0x000fe40000000000 */
[----:B------:R-:W-:Y:S01]  /*0300*/  IMAD.MOV.U32 R9, RZ, RZ, 0x3ca00000 ;  /* 0x3ca00000ff097424 */ /* 0x000fe200078e00ff */
[----:B------:R-:W-:Y:S02]  /*0310*/  LOP3.LUT R7, R6, R11, RZ, 0x3c, !PT ;  /* 0x0000000b06077212 */ /* 0x000fe400078e3cff */
[C---:B------:R-:W-:Y:S02]  /*0320*/  IADD3 R11, PT, PT, R8.reuse, 0x587c5, R11 ;  /* 0x000587c5080b7810 */ /* 0x040fe40007ffe00b */
[----:B------:R-:W-:Y:S01]  /*0330*/  IADD3 R7, PT, PT, R8, 0xb0f8a, R7 ;  /* 0x000b0f8a08077810 */ /* 0x000fe20007ffe007 */
[----:B------:R-:W-:-:S04]  /*0340*/  IMAD.MOV.U32 R8, RZ, RZ, 0x0 ;  /* 0x00000000ff087424 */ /* 0x000fc800078e00ff */
[----:B------:R-:W-:-:S03]  /*0350*/  IMAD.WIDE.U32 R6, R7, 0x200000, RZ ;  /* 0x0020000007067825 */ /* 0x000fc600078e00ff */
[----:B------:R-:W-:Y:S02]  /*0360*/  LOP3.LUT R10, R6, R11, RZ, 0x3c, !PT ;  /* 0x0000000b060a7212 */ /* 0x000fe400078e3cff */
[----:B------:R-:W-:-:S04]  /*0370*/  MOV R11, R7 ;  /* 0x00000007000b7202 */ /* 0x000fc80000000f00 */
[----:B------:R-:W0:Y:S02]  /*0380*/  I2F.F64.U64 R6, R10 ;  /* 0x0000000a00067312 */ /* 0x000e240000301800 */
[----:B0-----:R-:W-:-:S08]  /*0390*/  DFMA R6, R6, R8, 5.5511151231257827021e-17 ;  /* 0x3c9000000606742b */ /* 0x001fd00000000008 */
[----:B------:R-:W-:-:S10]  /*03a0*/  DMUL R8, R6, 834 ;  /* 0x408a100006087828 */ /* 0x000fd40000000000 */
[----:B------:R-:W0:Y:S02]  /*03b0*/  F2I.F64.TRUNC R8, R8 ;  /* 0x0000000800087311 */ /* 0x000e24000030d100 */
[----:B0-----:R-:W-:-:S05]  /*03c0*/  IMAD.HI R6, R8, 0x66666667, RZ ;  /* 0x6666666708067827 */ /* 0x001fca00078e02ff */
[----:B------:R-:W-:-:S04]  /*03d0*/  SHF.R.U32.HI R7, RZ, 0x1f, R6 ;  /* 0x0000001fff077819 */ /* 0x000fc80000011606 */
[----:B------:R-:W-:-:S05]  /*03e0*/  LEA.HI.SX32 R7, R6, R7, 0x1e ;  /* 0x0000000706077211 */ /* 0x000fca00078ff2ff */
[----:B------:R-:W-:-:S05]  /*03f0*/  IMAD R7, R7, -0xa, R8 ;  /* 0xfffffff607077824 */ /* 0x000fca00078e0208 */
[----:B------:R-:W-:-:S13]  /*0400*/  ISETP.GE.AND P0, PT, R7, 0x8, PT ;  /* 0x000000080700780c */ /* 0x000fda0003f06270 */
[----:B------:R-:W-:-:S05]  /*0410*/  @P0 IMAD.HI R6, R8, 0x4bda12f7, RZ ;  /* 0x4bda12f708060827 */ /* 0x000fca00078e02ff */
[----:B------:R-:W-:-:S04]  /*0420*/  @P0 SHF.R.U32.HI R7, RZ, 0x1f, R6 ;  /* 0x0000001fff070819 */ /* 0x000fc80000011606 */
[----:B------:R-:W-:-:S05]  /*0430*/  @P0 LEA.HI.SX32 R7, R6, R7, 0x1d ;  /* 0x0000000706070211 */ /* 0x000fca00078feaff */
[----:B------:R-:W-:-:S04]  /*0440*/  @P0 IMAD R6, R7, -0x1b, R8 ;  /* 0xffffffe507060824 */ /* 0x000fc800078e0208 */
[----:B------:R-:W-:Y:S02]  /*0450*/  @P0 IMAD.IADD R10, R1, 0x1, R6 ;  /* 0x00000001010a0824 */ /* 0x000fe400078e0206 */
[----:B------:R-:W0:Y:S03]  /*0460*/  @P0 LDC.64 R6, c[0x0][0x380] ;  /* 0x0000e000ff060b82 */ /* 0x000e260000000a00 */
[----:B------:R-:W2:Y:S01]  /*0470*/  @P0 LDL.U8 R9, [R10] ;  /* 0x000000000a090983 */ /* 0x000ea20000100000 */
[C---:B------:R-:W-:Y:S01]  /*0480*/  IADD3 R8, PT, PT, R2.reuse, 0x1adb0, RZ ;  /* 0x0001adb002087810 */ /* 0x040fe20007ffe0ff */
[----:B------:R-:W-:Y:S01]  /*0490*/  VIADD R2, R2, 0x1 ;  /* 0x0000000102027836 */ /* 0x000fe20000000000 */
[----:B0-----:R-:W-:-:S04]  /*04a0*/  @P0 IADD3 R6, P1, PT, R3, R6, RZ ;  /* 0x0000000603060210 */ /* 0x001fc80007f3e0ff */
[C---:B------:R-:W-:Y:S01]  /*04b0*/  @P0 LEA.HI.X.SX32 R7, R3.reuse, R7, 0x1, P1 ;  /* 0x0000000703070211 */ /* 0x040fe200008f0eff */
[----:B------:R-:W-:-:S04]  /*04c0*/  VIADD R3, R3, 0x1 ;  /* 0x0000000103037836 */ /* 0x000fc80000000000 */
[----:B--2---:R0:W-:Y:S01]  /*04d0*/  @P0 STG.E.U8 desc[UR4][R6.64], R9 ;  /* 0x0000000906000986 */ /* 0x0041e2000c101104 */
[----:B------:R-:W-:-:S13]  /*04e0*/  ISETP.GE.AND P0, PT, R8, R5, PT ;  /* 0x000000050800720c */ /* 0x000fda0003f06270 */
[----:B0-----:R-:W-:Y:S05]  /*04f0*/  @!P0 BRA `(.L_x_0) ;  /* 0xfffffffc00288947 */ /* 0x001fea000383ffff */
[----:B------:R-:W-:Y:S05]  /*0500*/  EXIT ;  /* 0x000000000000794d */ /* 0x000fea0003800000 */
.L_x_1:
[----:B------:R-:W-:-:S00]  /*0510*/  BRA `(.L_x_1) ;  /* 0xfffffffc00fc7947 */ /* 0x000fc0000383ffff */
[----:B------:R-:W-:-:S00]  /*0520*/  NOP ;  /* 0x0000000000007918 */ /* 0x000fc00000000000 */
        /* <DEDUP_REMOVED lines=13> */
.L_x_3:


//--------------------- .text._Z9crossoverPc      --------------------------
	.section	.text._Z9crossoverPc,"ax",@progbits
	.align	128
        .global         _Z9crossoverPc
        .type           _Z9crossoverPc,@function
        .size           _Z9crossoverPc,(.L_x_4 - _Z9crossoverPc)
        .other          _Z9crossoverPc,@"STO_CUDA_ENTRY STV_DEFAULT"
_Z9crossoverPc:
.text._Z9crossoverPc:
[----:B------:R-:W-:Y:S01]  /*0000*/  LDC R1, c[0x0][0x37c] ;  /* 0x0000df00ff017b82 */ /* 0x000fe20000000800 */
[----:B------:R-:W0:Y:S01]  /*0010*/  S2R R0, SR_CTAID.X ;  /* 0x0000000000007919 */ /* 0x000e220000002500 */
[----:B------:R-:W0:Y:S02]  /*0020*/  S2R R3, SR_TID.X ;  /* 0x0000000000037919 */ /* 0x000e240000002100 */
[----:B0-----:R-:W-:-:S05]  /*0030*/  IMAD R0, R0, 0x80, R3 ;  /* 0x0000008000007824 */ /* 0x001fca00078e0203 */
[----:B------:R-:W-:-:S13]  /*0040*/  ISETP.GT.AND P0, PT, R0, 0x1388, PT ;  /* 0x000013880000780c */ /* 0x000fda0003f04270 */
[----:B------:R-:W-:Y:S05]  /*0050*/  @P0 EXIT ;  /* 0x000000000000094d */ /* 0x000fea0003800000 */
[----:B------:R-:W0:Y:S01]  /*0060*/  LDCU.64 UR6, c[0x0][0x380] ;  /* 0x00007000ff0677ac */ /* 0x000e220008000a00 */
[----:B------:R-:W-:Y:S01]  /*0070*/  IMAD R3, R0, 0x16, RZ ;  /* 0x0000001600037824 */ /* 0x000fe200078e02ff */
[----:B------:R-:W1:Y:S04]  /*0080*/  LDCU.64 UR4, c[0x0][0x358] ;  /* 0x00006b00ff0477ac */ /* 0x000e680008000a00 */
[----:B0-----:R-:W-:-:S04]  /*0090*/  IADD3 R2, P0, PT, R3, UR6, RZ ;  /* 0x0000000603027c10 */ /* 0x001fc8000ff1e0ff */
[----:B------:R-:W-:-:S05]  /*00a0*/  LEA.HI.X.SX32 R3, R3, UR7, 0x1, P0 ;  /* 0x0000000703037c11 */ /* 0x000fca00080f0eff */
[----:B-1----:R-:W2:Y:S01]  /*00b0*/  LDG.E.U8 R7, desc[UR4][R2.64] ;  /* 0x0000000402077981 */ /* 0x002ea2000c1e1100 */
[----:B------:R-:W-:-:S04]  /*00c0*/  LEA.HI R0, R0, R0, RZ, 0x1 ;  /* 0x0000000000007211 */ /* 0x000fc800078f08ff */
[----:B------:R-:W-:-:S05]  /*00d0*/  SHF.R.S32.HI R0, RZ, 0x1, R0 ;  /* 0x00000001ff007819 */ /* 0x000fca0000011400 */
[----:B------:R-:W-:-:S05]  /*00e0*/  IMAD R0, R0, 0xb, RZ ;  /* 0x0000000b00007824 */ /* 0x000fca00078e02ff */
[----:B------:R-:W-:-:S04]  /*00f0*/  IADD3 R4, P0, PT, R0, UR6, RZ ;  /* 0x0000000600047c10 */ /* 0x000fc8000ff1e0ff */
[----:B------:R-:W-:-:S05]  /*0100*/  LEA.HI.X.SX32 R5, R0, UR7, 0x1, P0 ;  /* 0x0000000700057c11 */ /* 0x000fca00080f0eff */
[----:B--2---:R0:W-:Y:S04]  /*0110*/  STG.E.U8 desc[UR4][R4.64+0x1adb0], R7 ;  /* 0x01adb00704007986 */ /* 0x0041e8000c101104 */
[----:B------:R-:W2:Y:S04]  /*0120*/  LDG.E.U8 R9, desc[UR4][R2.64+0x1] ;  /* 0x0000010402097981 */ /* 0x000ea8000c1e1100 */
[----:B--2---:R1:W-:Y:S04]  /*0130*/  STG.E.U8 desc[UR4][R4.64+0x1adb1], R9 ;  /* 0x01adb10904007986 */ /* 0x0043e8000c101104 */
[----:B------:R-:W2:Y:S04]  /*0140*/  LDG.E.U8 R11, desc[UR4][R2.64+0x2] ;  /* 0x00000204020b7981 */ /* 0x000ea8000c1e1100 */
[----:B--2---:R2:W-:Y:S04]  /*0150*/  STG.E.U8 desc[UR4][R4.64+0x1adb2], R11 ;  /* 0x01adb20b04007986 */ /* 0x0045e8000c101104 */
[----:B------:R-:W3:Y:S04]  /*0160*/  LDG.E.U8 R13, desc[UR4][R2.64+0x3] ;  /* 0x00000304020d7981 */ /* 0x000ee8000c1e1100 */
[----:B---3--:R3:W-:Y:S04]  /*0170*/  STG.E.U8 desc[UR4][R4.64+0x1adb3], R13 ;  /* 0x01adb30d04007986 */ /* 0x0087e8000c101104 */
[----:B------:R-:W4:Y:S04]  /*0180*/  LDG.E.U8 R15, desc[UR4][R2.64+0x4] ;  /* 0x00000404020f7981 */ /* 0x000f28000c1e1100 */
[----:B----4-:R4:W-:Y:S04]  /*0190*/  STG.E.U8 desc[UR4][R4.64+0x1adb4], R15 ;  /* 0x01adb40f04007986 */ /* 0x0109e8000c101104 */
[----:B------:R-:W5:Y:S04]  /*01a0*/  LDG.E.U8 R17, desc[UR4][R2.64+0x5] ;  /* 0x0000050402117981 */ /* 0x000f68000c1e1100 */
[----:B-----5:R-:W-:Y:S04]  /*01b0*/  STG.E.U8 desc[UR4][R4.64+0x1adb5], R17 ;  /* 0x01adb51104007986 */ /* 0x020fe8000c101104 */
[----:B0-----:R-:W5:Y:S04]  /*01c0*/  LDG.E.U8 R7, desc[UR4][R2.64+0x6] ;  /* 0x0000060402077981 */ /* 0x001f68000c1e1100 */
[----:B-----5:R-:W-:Y:S04]  /*01d0*/  STG.E.U8 desc[UR4][R4.64+0x1adb6], R7 ;  /* 0x01adb60704007986 */ /* 0x020fe8000c101104 */
[----:B-1----:R-:W5:Y:S04]  /*01e0*/  LDG.E.U8 R9, desc[UR4][R2.64+0x12] ;  /* 0x0000120402097981 */ /* 0x002f68000c1e1100 */
[----:B-----5:R-:W-:Y:S04]  /*01f0*/  STG.E.U8 desc[UR4][R4.64+0x1adb7], R9 ;  /* 0x01adb70904007986 */ /* 0x020fe8000c101104 */
[----:B--2---:R-:W2:Y:S04]  /*0200*/  LDG.E.U8 R11, desc[UR4][R2.64+0x13] ;  /* 0x00001304020b7981 */ /* 0x004ea8000c1e1100 */
[----:B--2---:R-:W-:Y:S04]  /*0210*/  STG.E.U8 desc[UR4][R4.64+0x1adb8], R11 ;  /* 0x01adb80b04007986 */ /* 0x004fe8000c101104 */
[----:B---3--:R-:W2:Y:S04]  /*0220*/  LDG.E.U8 R13, desc[UR4][R2.64+0x14] ;  /* 0x00001404020d7981 */ /* 0x008ea8000c1e1100 */
[----:B--2---:R-:W-:Y:S04]  /*0230*/  STG.E.U8 desc[UR4][R4.64+0x1adb9], R13 ;  /* 0x01adb90d04007986 */ /* 0x004fe8000c101104 */
[----:B----4-:R-:W2:Y:S04]  /*0240*/  LDG.E.U8 R15, desc[UR4][R2.64+0x15] ;  /* 0x00001504020f7981 */ /* 0x010ea8000c1e1100 */
[----:B--2---:R-:W-:Y:S01]  /*0250*/  STG.E.U8 desc[UR4][R4.64+0x1adba], R15 ;  /* 0x01adba0f04007986 */ /* 0x004fe2000c101104 */
[----:B------:R-:W-:Y:S05]  /*0260*/  EXIT ;  /* 0x000000000000794d */ /* 0x000fea0003800000 */
.L_x_2:
        /* <DEDUP_REMOVED lines=9> */
.L_x_4:


//--------------------- .nv.global.init           --------------------------
	.section	.nv.global.init,"aw",@progbits
	.align	4
.nv.global.init:
	.type		mrg32k3aM1SubSeq,@object
	.size		mrg32k3aM1SubSeq,(mrg32k3aM2SubSeq - mrg32k3aM1SubSeq)
mrg32k3aM1SubSeq:
        /*0000*/ 	.byte	0x0b, 0xcc, 0xee, 0x04, 0x73, 0x29, 0x8b, 0x6f, 0xf6, 0x53, 0x03, 0xf6, 0x23, 0xf6, 0xea, 0xda
        /* <DEDUP_REMOVED lines=125> */
	.type		mrg32k3aM2SubSeq,@object
	.size		mrg32k3aM2SubSeq,(mrg32k3aM1 - mrg32k3aM2SubSeq)
mrg32k3aM2SubSeq:
        /* <DEDUP_REMOVED lines=126> */
	.type		mrg32k3aM1,@object
	.size		mrg32k3aM1,(mrg32k3aM1Seq - mrg32k3aM1)
mrg32k3aM1:
        /* <DEDUP_REMOVED lines=144> */
	.type		mrg32k3aM1Seq,@object
	.size		mrg32k3aM1Seq,(mrg32k3aM2 - mrg32k3aM1Seq)
mrg32k3aM1Seq:
        /* <DEDUP_REMOVED lines=144> */
	.type		mrg32k3aM2,@object
	.size		mrg32k3aM2,(mrg32k3aM2Seq - mrg32k3aM2)
mrg32k3aM2:
        /* <DEDUP_REMOVED lines=144> */
	.type		mrg32k3aM2Seq,@object
	.size		mrg32k3aM2Seq,(precalc_xorwow_matrix - mrg32k3aM2Seq)
mrg32k3aM2Seq:
        /* <DEDUP_REMOVED lines=144> */
	.type		precalc_xorwow_matrix,@object
	.size		precalc_xorwow_matrix,(precalc_xorwow_offset_matrix - precalc_xorwow_matrix)
precalc_xorwow_matrix:
        /* <DEDUP_REMOVED lines=6400> */
	.type		precalc_xorwow_offset_matrix,@object
	.size		precalc_xorwow_offset_matrix,(.L_1 - precalc_xorwow_offset_matrix)
precalc_xorwow_offset_matrix:
        /* <DEDUP_REMOVED lines=6400> */
.L_1:


//--------------------- .nv.shared.reserved.0     --------------------------
	.section	.nv.shared.reserved.0,"aw",@nobits
	.weak		__nv_reservedSMEM_offset_0_alias
	.size		__nv_reservedSMEM_offset_0_alias, 0, 64
	.other		__nv_reservedSMEM_offset_0_alias,@"STO_CUDA_RESERVED_SHARED STV_DEFAULT"
__nv_reservedSMEM_offset_0_alias:
	.zero		0
	.zero		64


//--------------------- .nv.constant0._Z10mutatationPc --------------------------
	.section	.nv.constant0._Z10mutatationPc,"a",@progbits
	.sectionflags	@""
	.align	4
.nv.constant0._Z10mutatationPc:
	.zero		904


//--------------------- .nv.constant0._Z9crossoverPc --------------------------
	.section	.nv.constant0._Z9crossoverPc,"a",@progbits
	.sectionflags	@""
	.align	4
.nv.constant0._Z9crossoverPc:
	.zero		904


//--------------------- SYMBOLS --------------------------

	.type		.nv.reservedSmem.offset0,@object
	.size		.nv.reservedSmem.offset0,0x4
